	.headerflags	@"EF_CUDA_TEXMODE_UNIFIED EF_CUDA_64BIT_ADDRESS EF_CUDA_ACCELERATORS EF_CUDA_SM90 EF_CUDA_VIRTUAL_SM(EF_CUDA_SM90)"
	.elftype	@"ET_EXEC"


//--------------------- .nv.info                  --------------------------
	.section	.nv.info,"",@"SHT_CUDA_INFO"
	.align	4


	//----- nvinfo : EIATTR_REGCOUNT
	.align		4
        /*0000*/ 	.byte	0x04, 0x2f
        /*0002*/ 	.short	(.L_1 - .L_0)
	.align		4
.L_0:
        /*0004*/ 	.word	index@(triton_poi_fused_mul_native_layer_norm_2)
        /*0008*/ 	.word	0x00000016


	//----- nvinfo : EIATTR_MIN_STACK_SIZE
	.align		4
.L_1:
        /*000c*/ 	.byte	0x04, 0x12
        /*000e*/ 	.short	(.L_3 - .L_2)
	.align		4
.L_2:
        /*0010*/ 	.word	index@(triton_poi_fused_mul_native_layer_norm_2)
        /*0014*/ 	.word	0x00000000


	//----- nvinfo : EIATTR_FRAME_SIZE
	.align		4
.L_3:
        /*0018*/ 	.byte	0x04, 0x11
        /*001a*/ 	.short	(.L_5 - .L_4)
	.align		4
.L_4:
        /*001c*/ 	.word	index@(triton_poi_fused_mul_native_layer_norm_2)
        /*0020*/ 	.word	0x00000000


	//----- nvinfo : EIATTR_MIN_STACK_SIZE
	.align		4
.L_5:
        /*0024*/ 	.byte	0x04, 0x12
        /*0026*/ 	.short	(.L_7 - .L_6)
	.align		4
.L_6:
        /*0028*/ 	.word	index@(triton_poi_fused_mul_native_layer_norm_2)
        /*002c*/ 	.word	0x00000000
.L_7:


//--------------------- .nv.info.triton_poi_fused_mul_native_layer_norm_2 --------------------------
	.section	.nv.info.triton_poi_fused_mul_native_layer_norm_2,"",@"SHT_CUDA_INFO"
	.sectionflags	@""
	.align	4


	//----- nvinfo : EIATTR_CUDA_API_VERSION
	.align		4
        /*0000*/ 	.byte	0x04, 0x37
        /*0002*/ 	.short	(.L_9 - .L_8)
.L_8:
        /*0004*/ 	.word	0x0000007c


	//----- nvinfo : EIATTR_KPARAM_INFO
	.align		4
.L_9:
        /*0008*/ 	.byte	0x04, 0x17
        /*000a*/ 	.short	(.L_11 - .L_10)
.L_10:
        /*000c*/ 	.word	0x00000000
        /*0010*/ 	.short	0x0007
        /*0012*/ 	.short	0x0038
        /*0014*/ 	.byte	0x00, 0xf0, 0x11, 0x00


	//----- nvinfo : EIATTR_KPARAM_INFO
	.align		4
.L_11:
        /*0018*/ 	.byte	0x04, 0x17
        /*001a*/ 	.short	(.L_13 - .L_12)
.L_12:
        /*001c*/ 	.word	0x00000000
        /*0020*/ 	.short	0x0006
        /*0022*/ 	.short	0x0030
        /*0024*/ 	.byte	0x00, 0xf4, 0x21, 0x00


	//----- nvinfo : EIATTR_KPARAM_INFO
	.align		4
.L_13:
        /*0028*/ 	.byte	0x04, 0x17
        /*002a*/ 	.short	(.L_15 - .L_14)
.L_14:
        /*002c*/ 	.word	0x00000000
        /*0030*/ 	.short	0x0005
        /*0032*/ 	.short	0x0028
        /*0034*/ 	.byte	0x00, 0xf4, 0x21, 0x00


	//----- nvinfo : EIATTR_KPARAM_INFO
	.align		4
.L_15:
        /*0038*/ 	.byte	0x04, 0x17
        /*003a*/ 	.short	(.L_17 - .L_16)
.L_16:
        /*003c*/ 	.word	0x00000000
        /*0040*/ 	.short	0x0004
        /*0042*/ 	.short	0x0020
        /*0044*/ 	.byte	0x00, 0xf4, 0x21, 0x00


	//----- nvinfo : EIATTR_KPARAM_INFO
	.align		4
.L_17:
        /*0048*/ 	.byte	0x04, 0x17
        /*004a*/ 	.short	(.L_19 - .L_18)
.L_18:
        /*004c*/ 	.word	0x00000000
        /*0050*/ 	.short	0x0003
        /*0052*/ 	.short	0x0018
        /*0054*/ 	.byte	0x00, 0xf4, 0x21, 0x00


	//----- nvinfo : EIATTR_KPARAM_INFO
	.align		4
.L_19:
        /*0058*/ 	.byte	0x04, 0x17
        /*005a*/ 	.short	(.L_21 - .L_20)
.L_20:
        /*005c*/ 	.word	0x00000000
        /*0060*/ 	.short	0x0002
        /*0062*/ 	.short	0x0010
        /*0064*/ 	.byte	0x00, 0xf4, 0x21, 0x00


	//----- nvinfo : EIATTR_KPARAM_INFO
	.align		4
.L_21:
        /*0068*/ 	.byte	0x04, 0x17
        /*006a*/ 	.short	(.L_23 - .L_22)
.L_22:
        /*006c*/ 	.word	0x00000000
        /*0070*/ 	.short	0x0001
        /*0072*/ 	.short	0x0008
        /*0074*/ 	.byte	0x00, 0xf4, 0x21, 0x00


	//----- nvinfo : EIATTR_KPARAM_INFO
	.align		4
.L_23:
        /*0078*/ 	.byte	0x04, 0x17
        /*007a*/ 	.short	(.L_25 - .L_24)
.L_24:
        /*007c*/ 	.word	0x00000000
        /*0080*/ 	.short	0x0000
        /*0082*/ 	.short	0x0000
        /*0084*/ 	.byte	0x00, 0xf4, 0x21, 0x00


	//----- nvinfo : EIATTR_SPARSE_MMA_MASK
	.align		4
.L_25:
        /*0088*/ 	.byte	0x03, 0x50
        /*008a*/ 	.short	0x0000


	//----- nvinfo : EIATTR_MAXREG_COUNT
	.align		4
        /*008c*/ 	.byte	0x03, 0x1b
        /*008e*/ 	.short	0x00ff


	//----- nvinfo : EIATTR_EXIT_INSTR_OFFSETS
	.align		4
        /*0090*/ 	.byte	0x04, 0x1c
        /*0092*/ 	.short	(.L_27 - .L_26)


	//   ....[0]....
.L_26:
        /*0094*/ 	.word	0x00000280


	//   ....[1]....
        /*0098*/ 	.word	0x000002a0


	//----- nvinfo : EIATTR_REQNTID
	.align		4
.L_27:
        /*009c*/ 	.byte	0x04, 0x10
        /*009e*/ 	.short	(.L_29 - .L_28)
.L_28:
        /*00a0*/ 	.word	0x00000080
        /*00a4*/ 	.word	0x00000001
        /*00a8*/ 	.word	0x00000001


	//----- nvinfo : EIATTR_CBANK_PARAM_SIZE
	.align		4
.L_29:
        /*00ac*/ 	.byte	0x03, 0x19
        /*00ae*/ 	.short	0x003c


	//----- nvinfo : EIATTR_PARAM_CBANK
	.align		4
        /*00b0*/ 	.byte	0x04, 0x0a
        /*00b2*/ 	.short	(.L_31 - .L_30)
	.align		4
.L_30:
        /*00b4*/ 	.word	index@(.nv.constant0.triton_poi_fused_mul_native_layer_norm_2)
        /*00b8*/ 	.short	0x0210
        /*00ba*/ 	.short	0x003c


	//----- nvinfo : EIATTR_SW_WAR
	.align		4
.L_31:
        /*00bc*/ 	.byte	0x04, 0x36
        /*00be*/ 	.short	(.L_33 - .L_32)
.L_32:
        /*00c0*/ 	.word	0x00000008
.L_33:


//--------------------- .nv.callgraph             --------------------------
	.section	.nv.callgraph,"",@"SHT_CUDA_CALLGRAPH"
	.align	4
	.sectionentsize	8
	.align		4
        /*0000*/ 	.word	0x00000000
	.align		4
        /*0004*/ 	.word	0xffffffff
	.align		4
        /*0008*/ 	.word	0x00000000
	.align		4
        /*000c*/ 	.word	0xfffffffe
	.align		4
        /*0010*/ 	.word	0x00000000
	.align		4
        /*0014*/ 	.word	0xfffffffd
	.align		4
        /*0018*/ 	.word	0x00000000
	.align		4
        /*001c*/ 	.word	0xfffffffc


//--------------------- .text.triton_poi_fused_mul_native_layer_norm_2 --------------------------
	.section	.text.triton_poi_fused_mul_native_layer_norm_2,"ax",@progbits
	.align	128
        .global         triton_poi_fused_mul_native_layer_norm_2
        .type           triton_poi_fused_mul_native_layer_norm_2,@function
        .size           triton_poi_fused_mul_native_layer_norm_2,(.L_x_1 - triton_poi_fused_mul_native_layer_norm_2)
        .other          triton_poi_fused_mul_native_layer_norm_2,@"STO_CUDA_ENTRY STV_DEFAULT"
triton_poi_fused_mul_native_layer_norm_2:
.text.triton_poi_fused_mul_native_layer_norm_2:
[----:B------:R-:W0:Y:S01]  /*0000*/  LDC R1, c[0x0][0x28] ;  /* 0x00000a00ff017b82 */ /* 0x000e220000000800 */
[----:B------:R-:W1:Y:S07]  /*0010*/  S2R R0, SR_TID.X ;  /* 0x0000000000007919 */ /* 0x000e6e0000002100 */
[----:B------:R-:W2:Y:S01]  /*0020*/  LDC.64 R14, c[0x0][0x218] ;  /* 0x00008600ff0e7b82 */ /* 0x000ea20000000a00 */
[----:B------:R-:W-:Y:S01]  /*0030*/  CS2R R6, SRZ ;  /* 0x0000000000067805 */ /* 0x000fe2000001ff00 */
[----:B------:R-:W-:Y:S01]  /*0040*/  ULDC.64 UR4, c[0x0][0x208] ;  /* 0x0000820000047ab9 */ /* 0x000fe20000000a00 */
[----:B------:R-:W3:Y:S05]  /*0050*/  S2R R3, SR_CTAID.X ;  /* 0x0000000000037919 */ /* 0x000eea0000002500 */
[----:B------:R-:W4:Y:S08]  /*0060*/  LDC.64 R12, c[0x0][0x210] ;  /* 0x00008400ff0c7b82 */ /* 0x000f300000000a00 */
[----:B------:R-:W5:Y:S08]  /*0070*/  LDC.64 R10, c[0x0][0x220] ;  /* 0x00008800ff0a7b82 */ /* 0x000f700000000a00 */
[----:B------:R-:W5:Y:S01]  /*0080*/  LDC.64 R8, c[0x0][0x228] ;  /* 0x00008a00ff087b82 */ /* 0x000f620000000a00 */
[----:B-1----:R-:W-:-:S04]  /*0090*/  LOP3.LUT R0, R0, 0x7f, RZ, 0xc0, !PT ;  /* 0x0000007f00007812 */ /* 0x002fc800078ec0ff */
[----:B---3--:R-:W-:-:S03]  /*00a0*/  LEA R0, R3, R0, 0x7 ;  /* 0x0000000003007211 */ /* 0x008fc600078e38ff */
[----:B------:R-:W1:Y:S01]  /*00b0*/  LDC.64 R2, c[0x0][0x230] ;  /* 0x00008c00ff027b82 */ /* 0x000e620000000a00 */
[----:B------:R-:W-:Y:S01]  /*00c0*/  SHF.R.S32.HI R5, RZ, 0x1f, R0 ;  /* 0x0000001fff057819 */ /* 0x000fe20000011400 */
[C---:B----4-:R-:W-:Y:S01]  /*00d0*/  IMAD.WIDE R12, R0.reuse, 0x4, R12 ;  /* 0x00000004000c7825 */ /* 0x050fe200078e020c */
[----:B------:R-:W-:Y:S02]  /*00e0*/  ISETP.GE.AND P0, PT, R0, 0x100, PT ;  /* 0x000001000000780c */ /* 0x000fe40003f06270 */
[----:B------:R-:W-:-:S03]  /*00f0*/  LEA.HI R16, R5, R0, RZ, 0x2 ;  /* 0x0000000005107211 */ /* 0x000fc600078f10ff */
[----:B------:R-:W3:Y:S01]  /*0100*/  LDC.64 R4, c[0x0][0x238] ;  /* 0x00008e00ff047b82 */ /* 0x000ee20000000a00 */
[----:B------:R-:W-:Y:S02]  /*0110*/  SHF.R.S32.HI R17, RZ, 0x2, R16 ;  /* 0x00000002ff117819 */ /* 0x000fe40000011410 */
[----:B------:R-:W-:-:S03]  /*0120*/  LOP3.LUT R19, R16, 0xfffffffc, RZ, 0xc0, !PT ;  /* 0xfffffffc10137812 */ /* 0x000fc600078ec0ff */
[C---:B--2---:R-:W-:Y:S01]  /*0130*/  IMAD.WIDE R14, R17.reuse, 0x4, R14 ;  /* 0x00000004110e7825 */ /* 0x044fe200078e020e */
[----:B------:R-:W-:Y:S01]  /*0140*/  IADD3 R19, R0, -R19, RZ ;  /* 0x8000001300137210 */ /* 0x000fe20007ffe0ff */
[----:B------:R-:W-:Y:S01]  /*0150*/  HFMA2.MMA R18, -RZ, RZ, 0, 0 ;  /* 0x00000000ff127435 */ /* 0x000fe200000001ff */
[----:B------:R2:W4:Y:S01]  /*0160*/  @!P0 LDG.E R7, desc[UR4][R12.64] ;  /* 0x000000040c078981 */ /* 0x000522000c1e1900 */
[----:B-----5:R-:W-:Y:S01]  /*0170*/  IMAD.WIDE R10, R17, 0x4, R10 ;  /* 0x00000004110a7825 */ /* 0x020fe200078e020a */
[----:B------:R-:W-:Y:S02]  /*0180*/  CS2R R16, SRZ ;  /* 0x0000000000107805 */ /* 0x000fe4000001ff00 */
[----:B------:R5:W4:Y:S01]  /*0190*/  @!P0 LDG.E.EL R6, desc[UR4][R14.64] ;  /* 0x000000040e068981 */ /* 0x000b22000c2e1900 */
[----:B0-----:R-:W-:-:S03]  /*01a0*/  IMAD.WIDE R8, R19, 0x4, R8 ;  /* 0x0000000413087825 */ /* 0x001fc600078e0208 */
[----:B------:R-:W4:Y:S01]  /*01b0*/  @!P0 LDG.E.EL R16, desc[UR4][R10.64] ;  /* 0x000000040a108981 */ /* 0x000f22000c2e1900 */
[----:B-1----:R-:W-:Y:S01]  /*01c0*/  IMAD.WIDE R2, R19, 0x4, R2 ;  /* 0x0000000413027825 */ /* 0x002fe200078e0202 */
[----:B--2---:R-:W0:Y:S02]  /*01d0*/  LDC.64 R12, c[0x0][0x240] ;  /* 0x00009000ff0c7b82 */ /* 0x004e240000000a00 */
[----:B------:R-:W2:Y:S01]  /*01e0*/  @!P0 LDG.E.EL R17, desc[UR4][R8.64] ;  /* 0x0000000408118981 */ /* 0x000ea2000c2e1900 */
[----:B-----5:R-:W-:Y:S01]  /*01f0*/  MOV R14, RZ ;  /* 0x000000ff000e7202 */ /* 0x020fe20000000f00 */
[----:B---3--:R-:W-:Y:S02]  /*0200*/  IMAD.WIDE R4, R0, 0x4, R4 ;  /* 0x0000000400047825 */ /* 0x008fe400078e0204 */
[----:B------:R-:W2:Y:S04]  /*0210*/  @!P0 LDG.E.EL R18, desc[UR4][R2.64] ;  /* 0x0000000402128981 */ /* 0x000ea8000c2e1900 */
[----:B------:R-:W3:Y:S01]  /*0220*/  @!P0 LDG.E R14, desc[UR4][R4.64] ;  /* 0x00000004040e8981 */ /* 0x000ee2000c1e1900 */
[----:B----4-:R-:W-:-:S04]  /*0230*/  FADD R7, -R6, R7 ;  /* 0x0000000706077221 */ /* 0x010fc80000000100 */
[----:B------:R-:W-:-:S04]  /*0240*/  FMUL R7, R7, R16 ;  /* 0x0000001007077220 */ /* 0x000fc80000400000 */
[----:B--2---:R-:W-:Y:S01]  /*0250*/  FFMA R17, R7, R17, R18 ;  /* 0x0000001107117223 */ /* 0x004fe20000000012 */
[----:B0-----:R-:W-:-:S04]  /*0260*/  IMAD.WIDE R6, R0, 0x4, R12 ;  /* 0x0000000400067825 */ /* 0x001fc800078e020c */
[----:B---3--:R-:W-:Y:S01]  /*0270*/  FMUL R17, R17, R14 ;  /* 0x0000000e11117220 */ /* 0x008fe20000400000 */
[----:B------:R-:W-:Y:S06]  /*0280*/  @P0 EXIT ;  /* 0x000000000000094d */ /* 0x000fec0003800000 */
[----:B------:R-:W-:Y:S01]  /*0290*/  STG.E desc[UR4][R6.64], R17 ;  /* 0x0000001106007986 */ /* 0x000fe2000c101904 */
[----:B------:R-:W-:Y:S05]  /*02a0*/  EXIT ;  /* 0x000000000000794d */ /* 0x000fea0003800000 */
.L_x_0:
[----:B------:R-:W-:-:S00]  /*02b0*/  BRA `(.L_x_0) ;  /* 0xfffffffc00fc7947 */ /* 0x000fc0000383ffff */
[----:B------:R-:W-:-:S00]  /*02c0*/  NOP ;  /* 0x0000000000007918 */ /* 0x000fc00000000000 */
        /* <DEDUP_REMOVED lines=11> */
.L_x_1:


//--------------------- .nv.constant0.triton_poi_fused_mul_native_layer_norm_2 --------------------------
	.section	.nv.constant0.triton_poi_fused_mul_native_layer_norm_2,"a",@progbits
	.sectionflags	@""
	.align	4
.nv.constant0.triton_poi_fused_mul_native_layer_norm_2:
	.zero		588
